//
// Generated by NVIDIA NVVM Compiler
//
// Compiler Build ID: CL-36424714
// Cuda compilation tools, release 13.0, V13.0.88
// Based on NVVM 20.0.0
//

.version 9.0
.target sm_100
.address_size 64

	// .globl	_Z10mandelbrotPiS_

.visible .entry _Z10mandelbrotPiS_(
	.param .u64 .ptr .align 1 _Z10mandelbrotPiS__param_0,
	.param .u64 .ptr .align 1 _Z10mandelbrotPiS__param_1
)
{


	ret;

}


// ===== COMPILED SASS (sm_100) =====

	.target	sm_100

	.elftype	@"ET_EXEC"


//--------------------- .note.nv.tkinfo           --------------------------
	.section	.note.nv.tkinfo,"",@"SHT_NOTE"
	.sectionflags	@"SHF_NOTE_NV_TKINFO"
	.tkinfo
        /*0018*/ 	.word	0x00000002
        /*0030*/ 	.string	""
        /*0030*/ 	.string	"ptxas"
        /*0030*/ 	.string	"Cuda compilation tools, release 13.0, V13.0.88"
        /*0030*/ 	.string	"Build cuda_13.0.r13.0/compiler.36424714_0"
        /*0030*/ 	.string	"-arch sm_100 -m 64 "



//--------------------- .note.nv.cuinfo           --------------------------
	.section	.note.nv.cuinfo,"",@"SHT_NOTE"
	.sectionflags	@"SHF_NOTE_NV_CUINFO"
        /*0018*/ 	.short	0x0002
        /*001a*/ 	.short	0x0064
        /*001c*/ 	.short	0x0082
	.zero		2


//--------------------- .nv.info                  --------------------------
	.section	.nv.info,"",@"SHT_CUDA_INFO"
	.align	4


	//----- nvinfo : EIATTR_REGCOUNT
	.align		4
        /*0000*/ 	.byte	0x04, 0x2f
        /*0002*/ 	.short	(.L_1 - .L_0)
	.align		4
.L_0:
        /*0004*/ 	.word	index@(_Z10mandelbrotPiS_)
        /*0008*/ 	.word	0x00000004


	//----- nvinfo : EIATTR_FRAME_SIZE
	.align		4
.L_1:
        /*000c*/ 	.byte	0x04, 0x11
        /*000e*/ 	.short	(.L_3 - .L_2)
	.align		4
.L_2:
        /*0010*/ 	.word	index@(_Z10mandelbrotPiS_)
        /*0014*/ 	.word	0x00000000


	//----- nvinfo : EIATTR_MIN_STACK_SIZE
	.align		4
.L_3:
        /*0018*/ 	.byte	0x04, 0x12
        /*001a*/ 	.short	(.L_5 - .L_4)
	.align		4
.L_4:
        /*001c*/ 	.word	index@(_Z10mandelbrotPiS_)
        /*0020*/ 	.word	0x00000000
.L_5:


//--------------------- .nv.compat                --------------------------
	.section	.nv.compat,"",@"SHT_CUDA_COMPAT_INFO"
	.align	4
        /*0000*/ 	.byte	0x02, 0x09, 0x00, 0x00, 0x02, 0x02, 0x01, 0x00, 0x02, 0x05, 0x05, 0x00, 0x03, 0x07, 0x01, 0x01
        /*0010*/ 	.byte	0x02, 0x03, 0x00, 0x00, 0x02, 0x06, 0x01, 0x00, 0x04, 0x0b, 0x08, 0x00, 0x09, 0x00, 0x00, 0x00
        /*0020*/ 	.byte	0x00, 0x00, 0x00, 0x00


//--------------------- .nv.info._Z10mandelbrotPiS_ --------------------------
	.section	.nv.info._Z10mandelbrotPiS_,"",@"SHT_CUDA_INFO"
	.sectionflags	@""
	.align	4


	//----- nvinfo : EIATTR_CUDA_API_VERSION
	.align		4
        /*0000*/ 	.byte	0x04, 0x37
        /*0002*/ 	.short	(.L_7 - .L_6)
.L_6:
        /*0004*/ 	.word	0x00000082


	//----- nvinfo : EIATTR_KPARAM_INFO
	.align		4
.L_7:
        /*0008*/ 	.byte	0x04, 0x17
        /*000a*/ 	.short	(.L_9 - .L_8)
.L_8:
        /*000c*/ 	.word	0x00000000
        /*0010*/ 	.short	0x0001
        /*0012*/ 	.short	0x0008
        /*0014*/ 	.byte	0x00, 0xf5, 0x21, 0x00


	//----- nvinfo : EIATTR_KPARAM_INFO
	.align		4
.L_9:
        /*0018*/ 	.byte	0x04, 0x17
        /*001a*/ 	.short	(.L_11 - .L_10)
.L_10:
        /*001c*/ 	.word	0x00000000
        /*0020*/ 	.short	0x0000
        /*0022*/ 	.short	0x0000
        /*0024*/ 	.byte	0x00, 0xf5, 0x21, 0x00


	//----- nvinfo : EIATTR_SPARSE_MMA_MASK
	.align		4
.L_11:
        /*0028*/ 	.byte	0x03, 0x50
        /*002a*/ 	.short	0x0000


	//----- nvinfo : EIATTR_MAXREG_COUNT
	.align		4
        /*002c*/ 	.byte	0x03, 0x1b
        /*002e*/ 	.short	0x00ff


	//----- nvinfo : EIATTR_MERCURY_ISA_VERSION
	.align		4
        /*0030*/ 	.byte	0x03, 0x5f
        /*0032*/ 	.short	0x0101


	//----- nvinfo : EIATTR_VRC_CTA_INIT_COUNT
	.align		4
        /*0034*/ 	.byte	0x02, 0x4a
	.zero		1
	.zero		1


	//----- nvinfo : EIATTR_EXIT_INSTR_OFFSETS
	.align		4
        /*0038*/ 	.byte	0x04, 0x1c
        /*003a*/ 	.short	(.L_13 - .L_12)


	//   ....[0]....
.L_12:
        /*003c*/ 	.word	0x00000010


	//----- nvinfo : EIATTR_CBANK_PARAM_SIZE
	.align		4
.L_13:
        /*0040*/ 	.byte	0x03, 0x19
        /*0042*/ 	.short	0x0010


	//----- nvinfo : EIATTR_PARAM_CBANK
	.align		4
        /*0044*/ 	.byte	0x04, 0x0a
        /*0046*/ 	.short	(.L_15 - .L_14)
	.align		4
.L_14:
        /*0048*/ 	.word	index@(.nv.constant0._Z10mandelbrotPiS_)
        /*004c*/ 	.short	0x0380
        /*004e*/ 	.short	0x0010


	//----- nvinfo : EIATTR_SW_WAR
	.align		4
.L_15:
        /*0050*/ 	.byte	0x04, 0x36
        /*0052*/ 	.short	(.L_17 - .L_16)
.L_16:
        /*0054*/ 	.word	0x00000008
.L_17:


//--------------------- .nv.callgraph             --------------------------
	.section	.nv.callgraph,"",@"SHT_CUDA_CALLGRAPH"
	.align	4
	.sectionentsize	8
	.align		4
        /*0000*/ 	.word	0x00000000
	.align		4
        /*0004*/ 	.word	0xffffffff
	.align		4
        /*0008*/ 	.word	0x00000000
	.align		4
        /*000c*/ 	.word	0xfffffffe
	.align		4
        /*0010*/ 	.word	0x00000000
	.align		4
        /*0014*/ 	.word	0xfffffffd
	.align		4
        /*0018*/ 	.word	0x00000000
	.align		4
        /*001c*/ 	.word	0xfffffffc


//--------------------- .text._Z10mandelbrotPiS_  --------------------------
	.section	.text._Z10mandelbrotPiS_,"ax",@progbits
	.align	128
        .global         _Z10mandelbrotPiS_
        .type           _Z10mandelbrotPiS_,@function
        .size           _Z10mandelbrotPiS_,(.L_x_1 - _Z10mandelbrotPiS_)
        .other          _Z10mandelbrotPiS_,@"STO_CUDA_ENTRY STV_DEFAULT"
_Z10mandelbrotPiS_:
.text._Z10mandelbrotPiS_:
[----:B------:R-:W-:Y:S01]  /*0000*/  LDC R1, c[0x0][0x37c] ;  /* 0x0000df00ff017b82 */ /* 0x000fe20000000800 */
[----:B------:R-:W-:Y:S05]  /*0010*/  EXIT ;  /* 0x000000000000794d */ /* 0x000fea0003800000 */
.L_x_0:
[----:B------:R-:W-:-:S00]  /*0020*/  BRA `(.L_x_0) ;  /* 0xfffffffc00fc7947 */ /* 0x000fc0000383ffff */
[----:B------:R-:W-:-:S00]  /*0030*/  NOP ;  /* 0x0000000000007918 */ /* 0x000fc00000000000 */
        /* <DEDUP_REMOVED lines=12> */
.L_x_1:


//--------------------- .nv.shared.reserved.0     --------------------------
	.section	.nv.shared.reserved.0,"aw",@nobits
	.weak		__nv_reservedSMEM_offset_0_alias
	.size		__nv_reservedSMEM_offset_0_alias, 0, 64
	.other		__nv_reservedSMEM_offset_0_alias,@"STO_CUDA_RESERVED_SHARED STV_DEFAULT"
__nv_reservedSMEM_offset_0_alias:
	.zero		0
	.zero		64


//--------------------- .nv.constant0._Z10mandelbrotPiS_ --------------------------
	.section	.nv.constant0._Z10mandelbrotPiS_,"a",@progbits
	.sectionflags	@""
	.align	4
.nv.constant0._Z10mandelbrotPiS_:
	.zero		912


//--------------------- SYMBOLS --------------------------

	.type		.nv.reservedSmem.offset0,@object
	.size		.nv.reservedSmem.offset0,0x4
